//
// Generated by NVIDIA NVVM Compiler
//
// Compiler Build ID: CL-36424714
// Cuda compilation tools, release 13.0, V13.0.88
// Based on NVVM 20.0.0
//

.version 9.0
.target sm_100
.address_size 64

	// .globl	_Z11test_kernelPfi

.visible .entry _Z11test_kernelPfi(
	.param .u64 .ptr .align 1 _Z11test_kernelPfi_param_0,
	.param .u32 _Z11test_kernelPfi_param_1
)
{
	.reg .b32 	%r<2>;
	.reg .b32 	%f<3>;
	.reg .b64 	%rd<5>;

	ld.param.u64 	%rd1, [_Z11test_kernelPfi_param_0];
	cvta.to.global.u64 	%rd2, %rd1;
	mov.u32 	%r1, %ctaid.x;
	mul.wide.u32 	%rd3, %r1, 4;
	add.s64 	%rd4, %rd2, %rd3;
	ld.global.f32 	%f1, [%rd4];
	add.f32 	%f2, %f1, %f1;
	st.global.f32 	[%rd4], %f2;
	ret;

}


// ===== COMPILED SASS (sm_100) =====

	.target	sm_100

	.elftype	@"ET_EXEC"


//--------------------- .note.nv.tkinfo           --------------------------
	.section	.note.nv.tkinfo,"",@"SHT_NOTE"
	.sectionflags	@"SHF_NOTE_NV_TKINFO"
	.tkinfo
        /*0018*/ 	.word	0x00000002
        /*0030*/ 	.string	""
        /*0030*/ 	.string	"ptxas"
        /*0030*/ 	.string	"Cuda compilation tools, release 13.0, V13.0.88"
        /*0030*/ 	.string	"Build cuda_13.0.r13.0/compiler.36424714_0"
        /*0030*/ 	.string	"-arch sm_100 -m 64 "



//--------------------- .note.nv.cuinfo           --------------------------
	.section	.note.nv.cuinfo,"",@"SHT_NOTE"
	.sectionflags	@"SHF_NOTE_NV_CUINFO"
        /*0018*/ 	.short	0x0002
        /*001a*/ 	.short	0x0064
        /*001c*/ 	.short	0x0082
	.zero		2


//--------------------- .nv.info                  --------------------------
	.section	.nv.info,"",@"SHT_CUDA_INFO"
	.align	4


	//----- nvinfo : EIATTR_REGCOUNT
	.align		4
        /*0000*/ 	.byte	0x04, 0x2f
        /*0002*/ 	.short	(.L_1 - .L_0)
	.align		4
.L_0:
        /*0004*/ 	.word	index@(_Z11test_kernelPfi)
        /*0008*/ 	.word	0x00000008


	//----- nvinfo : EIATTR_FRAME_SIZE
	.align		4
.L_1:
        /*000c*/ 	.byte	0x04, 0x11
        /*000e*/ 	.short	(.L_3 - .L_2)
	.align		4
.L_2:
        /*0010*/ 	.word	index@(_Z11test_kernelPfi)
        /*0014*/ 	.word	0x00000000


	//----- nvinfo : EIATTR_MIN_STACK_SIZE
	.align		4
.L_3:
        /*0018*/ 	.byte	0x04, 0x12
        /*001a*/ 	.short	(.L_5 - .L_4)
	.align		4
.L_4:
        /*001c*/ 	.word	index@(_Z11test_kernelPfi)
        /*0020*/ 	.word	0x00000000
.L_5:


//--------------------- .nv.compat                --------------------------
	.section	.nv.compat,"",@"SHT_CUDA_COMPAT_INFO"
	.align	4
        /*0000*/ 	.byte	0x02, 0x09, 0x00, 0x00, 0x02, 0x02, 0x01, 0x00, 0x02, 0x05, 0x05, 0x00, 0x03, 0x07, 0x01, 0x01
        /*0010*/ 	.byte	0x02, 0x03, 0x00, 0x00, 0x02, 0x06, 0x01, 0x00, 0x04, 0x0b, 0x08, 0x00, 0x09, 0x00, 0x00, 0x00
        /*0020*/ 	.byte	0x00, 0x00, 0x00, 0x00


//--------------------- .nv.info._Z11test_kernelPfi --------------------------
	.section	.nv.info._Z11test_kernelPfi,"",@"SHT_CUDA_INFO"
	.sectionflags	@""
	.align	4


	//----- nvinfo : EIATTR_CUDA_API_VERSION
	.align		4
        /*0000*/ 	.byte	0x04, 0x37
        /*0002*/ 	.short	(.L_7 - .L_6)
.L_6:
        /*0004*/ 	.word	0x00000082


	//----- nvinfo : EIATTR_KPARAM_INFO
	.align		4
.L_7:
        /*0008*/ 	.byte	0x04, 0x17
        /*000a*/ 	.short	(.L_9 - .L_8)
.L_8:
        /*000c*/ 	.word	0x00000000
        /*0010*/ 	.short	0x0001
        /*0012*/ 	.short	0x0008
        /*0014*/ 	.byte	0x00, 0xf0, 0x11, 0x00


	//----- nvinfo : EIATTR_KPARAM_INFO
	.align		4
.L_9:
        /*0018*/ 	.byte	0x04, 0x17
        /*001a*/ 	.short	(.L_11 - .L_10)
.L_10:
        /*001c*/ 	.word	0x00000000
        /*0020*/ 	.short	0x0000
        /*0022*/ 	.short	0x0000
        /*0024*/ 	.byte	0x00, 0xf5, 0x21, 0x00


	//----- nvinfo : EIATTR_SPARSE_MMA_MASK
	.align		4
.L_11:
        /*0028*/ 	.byte	0x03, 0x50
        /*002a*/ 	.short	0x0000


	//----- nvinfo : EIATTR_MAXREG_COUNT
	.align		4
        /*002c*/ 	.byte	0x03, 0x1b
        /*002e*/ 	.short	0x00ff


	//----- nvinfo : EIATTR_MERCURY_ISA_VERSION
	.align		4
        /*0030*/ 	.byte	0x03, 0x5f
        /*0032*/ 	.short	0x0101


	//----- nvinfo : EIATTR_VRC_CTA_INIT_COUNT
	.align		4
        /*0034*/ 	.byte	0x02, 0x4a
	.zero		1
	.zero		1


	//----- nvinfo : EIATTR_EXIT_INSTR_OFFSETS
	.align		4
        /*0038*/ 	.byte	0x04, 0x1c
        /*003a*/ 	.short	(.L_13 - .L_12)


	//   ....[0]....
.L_12:
        /*003c*/ 	.word	0x00000080


	//----- nvinfo : EIATTR_CBANK_PARAM_SIZE
	.align		4
.L_13:
        /*0040*/ 	.byte	0x03, 0x19
        /*0042*/ 	.short	0x000c


	//----- nvinfo : EIATTR_PARAM_CBANK
	.align		4
        /*0044*/ 	.byte	0x04, 0x0a
        /*0046*/ 	.short	(.L_15 - .L_14)
	.align		4
.L_14:
        /*0048*/ 	.word	index@(.nv.constant0._Z11test_kernelPfi)
        /*004c*/ 	.short	0x0380
        /*004e*/ 	.short	0x000c


	//----- nvinfo : EIATTR_SW_WAR
	.align		4
.L_15:
        /*0050*/ 	.byte	0x04, 0x36
        /*0052*/ 	.short	(.L_17 - .L_16)
.L_16:
        /*0054*/ 	.word	0x00000008
.L_17:


//--------------------- .nv.callgraph             --------------------------
	.section	.nv.callgraph,"",@"SHT_CUDA_CALLGRAPH"
	.align	4
	.sectionentsize	8
	.align		4
        /*0000*/ 	.word	0x00000000
	.align		4
        /*0004*/ 	.word	0xffffffff
	.align		4
        /*0008*/ 	.word	0x00000000
	.align		4
        /*000c*/ 	.word	0xfffffffe
	.align		4
        /*0010*/ 	.word	0x00000000
	.align		4
        /*0014*/ 	.word	0xfffffffd
	.align		4
        /*0018*/ 	.word	0x00000000
	.align		4
        /*001c*/ 	.word	0xfffffffc


//--------------------- .text._Z11test_kernelPfi  --------------------------
	.section	.text._Z11test_kernelPfi,"ax",@progbits
	.align	128
        .global         _Z11test_kernelPfi
        .type           _Z11test_kernelPfi,@function
        .size           _Z11test_kernelPfi,(.L_x_1 - _Z11test_kernelPfi)
        .other          _Z11test_kernelPfi,@"STO_CUDA_ENTRY STV_DEFAULT"
_Z11test_kernelPfi:
.text._Z11test_kernelPfi:
[----:B------:R-:W-:Y:S01]  /*0000*/  LDC R1, c[0x0][0x37c] ;  /* 0x0000df00ff017b82 */ /* 0x000fe20000000800 */
[----:B------:R-:W0:Y:S07]  /*0010*/  S2R R5, SR_CTAID.X ;  /* 0x0000000000057919 */ /* 0x000e2e0000002500 */
[----:B------:R-:W0:Y:S01]  /*0020*/  LDC.64 R2, c[0x0][0x380] ;  /* 0x0000e000ff027b82 */ /* 0x000e220000000a00 */
[----:B------:R-:W1:Y:S01]  /*0030*/  LDCU.64 UR4, c[0x0][0x358] ;  /* 0x00006b00ff0477ac */ /* 0x000e620008000a00 */
[----:B0-----:R-:W-:-:S05]  /*0040*/  IMAD.WIDE.U32 R2, R5, 0x4, R2 ;  /* 0x0000000405027825 */ /* 0x001fca00078e0002 */
[----:B-1----:R-:W2:Y:S02]  /*0050*/  LDG.E R0, desc[UR4][R2.64] ;  /* 0x0000000402007981 */ /* 0x002ea4000c1e1900 */
[----:B--2---:R-:W-:-:S05]  /*0060*/  FADD R5, R0, R0 ;  /* 0x0000000000057221 */ /* 0x004fca0000000000 */
[----:B------:R-:W-:Y:S01]  /*0070*/  STG.E desc[UR4][R2.64], R5 ;  /* 0x0000000502007986 */ /* 0x000fe2000c101904 */
[----:B------:R-:W-:Y:S05]  /*0080*/  EXIT ;  /* 0x000000000000794d */ /* 0x000fea0003800000 */
.L_x_0:
[----:B------:R-:W-:-:S00]  /*0090*/  BRA `(.L_x_0) ;  /* 0xfffffffc00fc7947 */ /* 0x000fc0000383ffff */
[----:B------:R-:W-:-:S00]  /*00a0*/  NOP ;  /* 0x0000000000007918 */ /* 0x000fc00000000000 */
        /* <DEDUP_REMOVED lines=13> */
.L_x_1:


//--------------------- .nv.shared.reserved.0     --------------------------
	.section	.nv.shared.reserved.0,"aw",@nobits
	.weak		__nv_reservedSMEM_offset_0_alias
	.size		__nv_reservedSMEM_offset_0_alias, 0, 64
	.other		__nv_reservedSMEM_offset_0_alias,@"STO_CUDA_RESERVED_SHARED STV_DEFAULT"
__nv_reservedSMEM_offset_0_alias:
	.zero		0
	.zero		64


//--------------------- .nv.constant0._Z11test_kernelPfi --------------------------
	.section	.nv.constant0._Z11test_kernelPfi,"a",@progbits
	.sectionflags	@""
	.align	4
.nv.constant0._Z11test_kernelPfi:
	.zero		908


//--------------------- SYMBOLS --------------------------

	.type		.nv.reservedSmem.offset0,@object
	.size		.nv.reservedSmem.offset0,0x4
